//
// Generated by NVIDIA NVVM Compiler
//
// Compiler Build ID: CL-36424714
// Cuda compilation tools, release 13.0, V13.0.88
// Based on NVVM 20.0.0
//

.version 9.0
.target sm_100
.address_size 64

	// .globl	_Z14convolution_1dPiS_
.const .align 4 .b8 mask[28];
.extern .shared .align 16 .b8 shmem[];

.visible .entry _Z14convolution_1dPiS_(
	.param .u64 .ptr .align 1 _Z14convolution_1dPiS__param_0,
	.param .u64 .ptr .align 1 _Z14convolution_1dPiS__param_1
)
{
	.reg .pred 	%p<2>;
	.reg .b32 	%r<33>;
	.reg .b64 	%rd<11>;

	ld.param.u64 	%rd3, [_Z14convolution_1dPiS__param_0];
	ld.param.u64 	%rd2, [_Z14convolution_1dPiS__param_1];
	cvta.to.global.u64 	%rd4, %rd3;
	mov.u32 	%r4, %ctaid.x;
	mov.u32 	%r1, %ntid.x;
	mov.u32 	%r5, %tid.x;
	mad.lo.s32 	%r2, %r4, %r1, %r5;
	mul.wide.s32 	%rd5, %r2, 4;
	add.s64 	%rd1, %rd4, %rd5;
	ld.global.u32 	%r6, [%rd1];
	shl.b32 	%r7, %r5, 2;
	mov.u32 	%r8, shmem;
	add.s32 	%r3, %r8, %r7;
	st.shared.u32 	[%r3], %r6;
	setp.gt.u32 	%p1, %r5, 5;
	@%p1 bra 	$L__BB0_2;
	shl.b32 	%r9, %r1, 2;
	cvt.u64.u32 	%rd6, %r9;
	add.s64 	%rd7, %rd1, %rd6;
	ld.global.u32 	%r10, [%rd7];
	add.s32 	%r11, %r3, %r9;
	st.shared.u32 	[%r11], %r10;
$L__BB0_2:
	bar.sync 	0;
	ld.shared.u32 	%r12, [%r3];
	ld.const.u32 	%r13, [mask];
	mul.lo.s32 	%r14, %r13, %r12;
	ld.shared.u32 	%r15, [%r3+4];
	ld.const.u32 	%r16, [mask+4];
	mad.lo.s32 	%r17, %r16, %r15, %r14;
	ld.shared.u32 	%r18, [%r3+8];
	ld.const.u32 	%r19, [mask+8];
	mad.lo.s32 	%r20, %r19, %r18, %r17;
	ld.shared.u32 	%r21, [%r3+12];
	ld.const.u32 	%r22, [mask+12];
	mad.lo.s32 	%r23, %r22, %r21, %r20;
	ld.shared.u32 	%r24, [%r3+16];
	ld.const.u32 	%r25, [mask+16];
	mad.lo.s32 	%r26, %r25, %r24, %r23;
	ld.shared.u32 	%r27, [%r3+20];
	ld.const.u32 	%r28, [mask+20];
	mad.lo.s32 	%r29, %r28, %r27, %r26;
	ld.shared.u32 	%r30, [%r3+24];
	ld.const.u32 	%r31, [mask+24];
	mad.lo.s32 	%r32, %r31, %r30, %r29;
	cvta.to.global.u64 	%rd8, %rd2;
	add.s64 	%rd10, %rd8, %rd5;
	st.global.u32 	[%rd10], %r32;
	ret;

}


// ===== COMPILED SASS (sm_100) =====

	.target	sm_100

	.elftype	@"ET_EXEC"


//--------------------- .note.nv.tkinfo           --------------------------
	.section	.note.nv.tkinfo,"",@"SHT_NOTE"
	.sectionflags	@"SHF_NOTE_NV_TKINFO"
	.tkinfo
        /*0018*/ 	.word	0x00000002
        /*0030*/ 	.string	""
        /*0030*/ 	.string	"ptxas"
        /*0030*/ 	.string	"Cuda compilation tools, release 13.0, V13.0.88"
        /*0030*/ 	.string	"Build cuda_13.0.r13.0/compiler.36424714_0"
        /*0030*/ 	.string	"-arch sm_100 -m 64 "



//--------------------- .note.nv.cuinfo           --------------------------
	.section	.note.nv.cuinfo,"",@"SHT_NOTE"
	.sectionflags	@"SHF_NOTE_NV_CUINFO"
        /*0018*/ 	.short	0x0002
        /*001a*/ 	.short	0x0064
        /*001c*/ 	.short	0x0082
	.zero		2


//--------------------- .nv.info                  --------------------------
	.section	.nv.info,"",@"SHT_CUDA_INFO"
	.align	4


	//----- nvinfo : EIATTR_REGCOUNT
	.align		4
        /*0000*/ 	.byte	0x04, 0x2f
        /*0002*/ 	.short	(.L_2 - .L_1)
	.align		4
.L_1:
        /*0004*/ 	.word	index@(_Z14convolution_1dPiS_)
        /*0008*/ 	.word	0x00000018


	//----- nvinfo : EIATTR_FRAME_SIZE
	.align		4
.L_2:
        /*000c*/ 	.byte	0x04, 0x11
        /*000e*/ 	.short	(.L_4 - .L_3)
	.align		4
.L_3:
        /*0010*/ 	.word	index@(_Z14convolution_1dPiS_)
        /*0014*/ 	.word	0x00000000


	//----- nvinfo : EIATTR_MIN_STACK_SIZE
	.align		4
.L_4:
        /*0018*/ 	.byte	0x04, 0x12
        /*001a*/ 	.short	(.L_6 - .L_5)
	.align		4
.L_5:
        /*001c*/ 	.word	index@(_Z14convolution_1dPiS_)
        /*0020*/ 	.word	0x00000000
.L_6:


//--------------------- .nv.compat                --------------------------
	.section	.nv.compat,"",@"SHT_CUDA_COMPAT_INFO"
	.align	4
        /*0000*/ 	.byte	0x02, 0x09, 0x00, 0x00, 0x02, 0x02, 0x01, 0x00, 0x02, 0x05, 0x05, 0x00, 0x03, 0x07, 0x01, 0x01
        /*0010*/ 	.byte	0x02, 0x03, 0x00, 0x00, 0x02, 0x06, 0x01, 0x00, 0x04, 0x0b, 0x08, 0x00, 0x09, 0x00, 0x00, 0x00
        /*0020*/ 	.byte	0x00, 0x00, 0x00, 0x00


//--------------------- .nv.info._Z14convolution_1dPiS_ --------------------------
	.section	.nv.info._Z14convolution_1dPiS_,"",@"SHT_CUDA_INFO"
	.sectionflags	@""
	.align	4


	//----- nvinfo : EIATTR_CUDA_API_VERSION
	.align		4
        /*0000*/ 	.byte	0x04, 0x37
        /*0002*/ 	.short	(.L_8 - .L_7)
.L_7:
        /*0004*/ 	.word	0x00000082


	//----- nvinfo : EIATTR_KPARAM_INFO
	.align		4
.L_8:
        /*0008*/ 	.byte	0x04, 0x17
        /*000a*/ 	.short	(.L_10 - .L_9)
.L_9:
        /*000c*/ 	.word	0x00000000
        /*0010*/ 	.short	0x0001
        /*0012*/ 	.short	0x0008
        /*0014*/ 	.byte	0x00, 0xf5, 0x21, 0x00


	//----- nvinfo : EIATTR_KPARAM_INFO
	.align		4
.L_10:
        /*0018*/ 	.byte	0x04, 0x17
        /*001a*/ 	.short	(.L_12 - .L_11)
.L_11:
        /*001c*/ 	.word	0x00000000
        /*0020*/ 	.short	0x0000
        /*0022*/ 	.short	0x0000
        /*0024*/ 	.byte	0x00, 0xf5, 0x21, 0x00


	//----- nvinfo : EIATTR_SPARSE_MMA_MASK
	.align		4
.L_12:
        /*0028*/ 	.byte	0x03, 0x50
        /*002a*/ 	.short	0x0000


	//----- nvinfo : EIATTR_MAXREG_COUNT
	.align		4
        /*002c*/ 	.byte	0x03, 0x1b
        /*002e*/ 	.short	0x00ff


	//----- nvinfo : EIATTR_NUM_BARRIERS
	.align		4
        /*0030*/ 	.byte	0x02, 0x4c
        /*0032*/ 	.byte	0x01
	.zero		1


	//----- nvinfo : EIATTR_MERCURY_ISA_VERSION
	.align		4
        /*0034*/ 	.byte	0x03, 0x5f
        /*0036*/ 	.short	0x0101


	//----- nvinfo : EIATTR_VRC_CTA_INIT_COUNT
	.align		4
        /*0038*/ 	.byte	0x02, 0x4a
	.zero		1
	.zero		1


	//----- nvinfo : EIATTR_EXIT_INSTR_OFFSETS
	.align		4
        /*003c*/ 	.byte	0x04, 0x1c
        /*003e*/ 	.short	(.L_14 - .L_13)


	//   ....[0]....
.L_13:
        /*0040*/ 	.word	0x000002a0


	//----- nvinfo : EIATTR_CBANK_PARAM_SIZE
	.align		4
.L_14:
        /*0044*/ 	.byte	0x03, 0x19
        /*0046*/ 	.short	0x0010


	//----- nvinfo : EIATTR_PARAM_CBANK
	.align		4
        /*0048*/ 	.byte	0x04, 0x0a
        /*004a*/ 	.short	(.L_16 - .L_15)
	.align		4
.L_15:
        /*004c*/ 	.word	index@(.nv.constant0._Z14convolution_1dPiS_)
        /*0050*/ 	.short	0x0380
        /*0052*/ 	.short	0x0010


	//----- nvinfo : EIATTR_SW_WAR
	.align		4
.L_16:
        /*0054*/ 	.byte	0x04, 0x36
        /*0056*/ 	.short	(.L_18 - .L_17)
.L_17:
        /*0058*/ 	.word	0x00000008
.L_18:


//--------------------- .nv.callgraph             --------------------------
	.section	.nv.callgraph,"",@"SHT_CUDA_CALLGRAPH"
	.align	4
	.sectionentsize	8
	.align		4
        /*0000*/ 	.word	0x00000000
	.align		4
        /*0004*/ 	.word	0xffffffff
	.align		4
        /*0008*/ 	.word	0x00000000
	.align		4
        /*000c*/ 	.word	0xfffffffe
	.align		4
        /*0010*/ 	.word	0x00000000
	.align		4
        /*0014*/ 	.word	0xfffffffd
	.align		4
        /*0018*/ 	.word	0x00000000
	.align		4
        /*001c*/ 	.word	0xfffffffc


//--------------------- .nv.constant3             --------------------------
	.section	.nv.constant3,"a",@progbits
	.align	4
.nv.constant3:
	.type		mask,@object
	.size		mask,(.L_0 - mask)
mask:
	.zero		28
.L_0:


//--------------------- .text._Z14convolution_1dPiS_ --------------------------
	.section	.text._Z14convolution_1dPiS_,"ax",@progbits
	.align	128
        .global         _Z14convolution_1dPiS_
        .type           _Z14convolution_1dPiS_,@function
        .size           _Z14convolution_1dPiS_,(.L_x_1 - _Z14convolution_1dPiS_)
        .other          _Z14convolution_1dPiS_,@"STO_CUDA_ENTRY STV_DEFAULT"
_Z14convolution_1dPiS_:
.text._Z14convolution_1dPiS_:
[----:B------:R-:W-:Y:S01]  /*0000*/  LDC R1, c[0x0][0x37c] ;  /* 0x0000df00ff017b82 */ /* 0x000fe20000000800 */
[----:B------:R-:W0:Y:S07]  /*0010*/  S2R R9, SR_TID.X ;  /* 0x0000000000097919 */ /* 0x000e2e0000002100 */
[----:B------:R-:W1:Y:S01]  /*0020*/  S2UR UR4, SR_CTAID.X ;  /* 0x00000000000479c3 */ /* 0x000e620000002500 */
[----:B------:R-:W2:Y:S01]  /*0030*/  LDCU.64 UR6, c[0x0][0x358] ;  /* 0x00006b00ff0677ac */ /* 0x000ea20008000a00 */
[----:B------:R-:W3:Y:S06]  /*0040*/  LDCU.128 UR8, c[0x3][URZ] ;  /* 0x00c00000ff0877ac */ /* 0x000eec0008000c00 */
[----:B------:R-:W1:Y:S08]  /*0050*/  LDC R0, c[0x0][0x360] ;  /* 0x0000d800ff007b82 */ /* 0x000e700000000800 */
[----:B------:R-:W4:Y:S01]  /*0060*/  LDC.64 R2, c[0x0][0x380] ;  /* 0x0000e000ff027b82 */ /* 0x000f220000000a00 */
[----:B0-----:R-:W-:Y:S01]  /*0070*/  ISETP.GT.U32.AND P0, PT, R9, 0x5, PT ;  /* 0x000000050900780c */ /* 0x001fe20003f04070 */
[----:B-1----:R-:W-:-:S04]  /*0080*/  IMAD R7, R0, UR4, R9 ;  /* 0x0000000400077c24 */ /* 0x002fc8000f8e0209 */
[----:B----4-:R-:W-:-:S08]  /*0090*/  IMAD.WIDE R2, R7, 0x4, R2 ;  /* 0x0000000407027825 */ /* 0x010fd000078e0202 */
[----:B------:R-:W-:-:S04]  /*00a0*/  @!P0 SHF.L.U32 R0, R0, 0x2, RZ ;  /* 0x0000000200008819 */ /* 0x000fc800000006ff */
[----:B------:R-:W-:Y:S02]  /*00b0*/  @!P0 IADD3 R4, P1, PT, R2, R0, RZ ;  /* 0x0000000002048210 */ /* 0x000fe40007f3e0ff */
[----:B--2---:R-:W2:Y:S02]  /*00c0*/  LDG.E R2, desc[UR6][R2.64] ;  /* 0x0000000602027981 */ /* 0x004ea4000c1e1900 */
[----:B------:R-:W-:-:S05]  /*00d0*/  @!P0 IADD3.X R5, PT, PT, RZ, R3, RZ, P1, !PT ;  /* 0x00000003ff058210 */ /* 0x000fca0000ffe4ff */
[----:B------:R-:W4:Y:S01]  /*00e0*/  @!P0 LDG.E R4, desc[UR6][R4.64] ;  /* 0x0000000604048981 */ /* 0x000f22000c1e1900 */
[----:B------:R-:W0:Y:S01]  /*00f0*/  S2UR UR5, SR_CgaCtaId ;  /* 0x00000000000579c3 */ /* 0x000e220000008800 */
[----:B------:R-:W-:Y:S02]  /*0100*/  UMOV UR4, 0x400 ;  /* 0x0000040000047882 */ /* 0x000fe40000000000 */
[----:B0-----:R-:W-:-:S06]  /*0110*/  ULEA UR4, UR5, UR4, 0x18 ;  /* 0x0000000405047291 */ /* 0x001fcc000f8ec0ff */
[----:B------:R-:W-:-:S04]  /*0120*/  LEA R9, R9, UR4, 0x2 ;  /* 0x0000000409097c11 */ /* 0x000fc8000f8e10ff */
[----:B------:R-:W-:Y:S01]  /*0130*/  @!P0 IADD3 R11, PT, PT, R9, R0, RZ ;  /* 0x00000000090b8210 */ /* 0x000fe20007ffe0ff */
[----:B------:R-:W0:Y:S01]  /*0140*/  LDCU.64 UR4, c[0x3][0x10] ;  /* 0x00c00200ff0477ac */ /* 0x000e220008000a00 */
[----:B--2---:R1:W-:Y:S04]  /*0150*/  STS [R9], R2 ;  /* 0x0000000209007388 */ /* 0x0043e80000000800 */
[----:B----4-:R-:W-:Y:S01]  /*0160*/  @!P0 STS [R11], R4 ;  /* 0x000000040b008388 */ /* 0x010fe20000000800 */
[----:B-1----:R-:W1:Y:S08]  /*0170*/  LDC.64 R2, c[0x0][0x388] ;  /* 0x0000e200ff027b82 */ /* 0x002e700000000a00 */
[----:B------:R-:W-:Y:S06]  /*0180*/  BAR.SYNC.DEFER_BLOCKING 0x0 ;  /* 0x0000000000007b1d */ /* 0x000fec0000010000 */
[----:B------:R-:W3:Y:S04]  /*0190*/  LDS R0, [R9] ;  /* 0x0000000009007984 */ /* 0x000ee80000000800 */
[----:B------:R-:W2:Y:S04]  /*01a0*/  LDS R13, [R9+0x4] ;  /* 0x00000400090d7984 */ /* 0x000ea80000000800 */
[----:B------:R-:W4:Y:S04]  /*01b0*/  LDS R5, [R9+0x8] ;  /* 0x0000080009057984 */ /* 0x000f280000000800 */
[----:B------:R-:W5:Y:S04]  /*01c0*/  LDS R15, [R9+0xc] ;  /* 0x00000c00090f7984 */ /* 0x000f680000000800 */
[----:B------:R-:W0:Y:S04]  /*01d0*/  LDS R17, [R9+0x10] ;  /* 0x0000100009117984 */ /* 0x000e280000000800 */
[----:B------:R-:W1:Y:S04]  /*01e0*/  LDS R19, [R9+0x14] ;  /* 0x0000140009137984 */ /* 0x000e680000000800 */
[----:B------:R-:W1:Y:S01]  /*01f0*/  LDS R21, [R9+0x18] ;  /* 0x0000180009157984 */ /* 0x000e620000000800 */
[----:B---3--:R-:W-:Y:S01]  /*0200*/  IMAD R0, R0, UR8, RZ ;  /* 0x0000000800007c24 */ /* 0x008fe2000f8e02ff */
[----:B------:R-:W3:Y:S03]  /*0210*/  LDCU UR8, c[0x3][0x18] ;  /* 0x00c00300ff0877ac */ /* 0x000ee60008000800 */
[----:B--2---:R-:W-:-:S04]  /*0220*/  IMAD R0, R13, UR9, R0 ;  /* 0x000000090d007c24 */ /* 0x004fc8000f8e0200 */
[----:B----4-:R-:W-:-:S04]  /*0230*/  IMAD R0, R5, UR10, R0 ;  /* 0x0000000a05007c24 */ /* 0x010fc8000f8e0200 */
[----:B-----5:R-:W-:-:S04]  /*0240*/  IMAD R0, R15, UR11, R0 ;  /* 0x0000000b0f007c24 */ /* 0x020fc8000f8e0200 */
[----:B0-----:R-:W-:-:S04]  /*0250*/  IMAD R0, R17, UR4, R0 ;  /* 0x0000000411007c24 */ /* 0x001fc8000f8e0200 */
[----:B-1----:R-:W-:Y:S02]  /*0260*/  IMAD R0, R19, UR5, R0 ;  /* 0x0000000513007c24 */ /* 0x002fe4000f8e0200 */
[----:B------:R-:W-:-:S04]  /*0270*/  IMAD.WIDE R2, R7, 0x4, R2 ;  /* 0x0000000407027825 */ /* 0x000fc800078e0202 */
[----:B---3--:R-:W-:-:S05]  /*0280*/  IMAD R21, R21, UR8, R0 ;  /* 0x0000000815157c24 */ /* 0x008fca000f8e0200 */
[----:B------:R-:W-:Y:S01]  /*0290*/  STG.E desc[UR6][R2.64], R21 ;  /* 0x0000001502007986 */ /* 0x000fe2000c101906 */
[----:B------:R-:W-:Y:S05]  /*02a0*/  EXIT ;  /* 0x000000000000794d */ /* 0x000fea0003800000 */
.L_x_0:
[----:B------:R-:W-:-:S00]  /*02b0*/  BRA `(.L_x_0) ;  /* 0xfffffffc00fc7947 */ /* 0x000fc0000383ffff */
[----:B------:R-:W-:-:S00]  /*02c0*/  NOP ;  /* 0x0000000000007918 */ /* 0x000fc00000000000 */
        /* <DEDUP_REMOVED lines=11> */
.L_x_1:


//--------------------- .nv.shared._Z14convolution_1dPiS_ --------------------------
	.section	.nv.shared._Z14convolution_1dPiS_,"aw",@nobits
	.sectionflags	@""
	.align	16
	.zero		1024


//--------------------- .nv.shared.reserved.0     --------------------------
	.section	.nv.shared.reserved.0,"aw",@nobits
	.weak		__nv_reservedSMEM_offset_0_alias
	.size		__nv_reservedSMEM_offset_0_alias, 0, 64
	.other		__nv_reservedSMEM_offset_0_alias,@"STO_CUDA_RESERVED_SHARED STV_DEFAULT"
__nv_reservedSMEM_offset_0_alias:
	.zero		0
	.zero		64


//--------------------- .nv.constant0._Z14convolution_1dPiS_ --------------------------
	.section	.nv.constant0._Z14convolution_1dPiS_,"a",@progbits
	.sectionflags	@""
	.align	4
.nv.constant0._Z14convolution_1dPiS_:
	.zero		912


//--------------------- SYMBOLS --------------------------

	.type		.nv.reservedSmem.offset0,@object
	.size		.nv.reservedSmem.offset0,0x4
	.type		.nv.reservedSmem.cap,@object
	.size		.nv.reservedSmem.cap,0x4
